//
// Generated by NVIDIA NVVM Compiler
//
// Compiler Build ID: CL-36424714
// Cuda compilation tools, release 13.0, V13.0.88
// Based on NVVM 20.0.0
//

.version 9.0
.target sm_100
.address_size 64

	// .globl	_Z3fooPf
.global .align 4 .b8 __cudart_i2opi_f[24] = {65, 144, 67, 60, 153, 149, 98, 219, 192, 221, 52, 245, 209, 87, 39, 252, 41, 21, 68, 78, 110, 131, 249, 162};

.visible .entry _Z3fooPf(
	.param .u64 .ptr .align 1 _Z3fooPf_param_0
)
{
	.local .align 4 .b8 	__local_depot0[28];
	.reg .b64 	%SP;
	.reg .b64 	%SPL;
	.reg .pred 	%p<9>;
	.reg .b32 	%r<44>;
	.reg .b32 	%f<28>;
	.reg .b64 	%rd<25>;
	.reg .b64 	%fd<3>;

	mov.u64 	%SPL, __local_depot0;
	ld.param.u64 	%rd10, [_Z3fooPf_param_0];
	cvta.to.global.u64 	%rd11, %rd10;
	add.u64 	%rd1, %SPL, 0;
	mov.u32 	%r15, %ntid.x;
	mov.u32 	%r16, %ctaid.x;
	mov.u32 	%r17, %tid.x;
	mad.lo.s32 	%r18, %r15, %r16, %r17;
	mul.wide.u32 	%rd13, %r18, 4;
	add.s64 	%rd2, %rd11, %rd13;
	ld.global.f32 	%f1, [%rd2];
	mul.f32 	%f7, %f1, 0f3F22F983;
	cvt.rni.s32.f32 	%r43, %f7;
	cvt.rn.f32.s32 	%f8, %r43;
	fma.rn.f32 	%f9, %f8, 0fBFC90FDA, %f1;
	fma.rn.f32 	%f10, %f8, 0fB3A22168, %f9;
	fma.rn.f32 	%f27, %f8, 0fA7C234C5, %f10;
	abs.f32 	%f3, %f1;
	setp.ltu.f32 	%p1, %f3, 0f47CE4780;
	@%p1 bra 	$L__BB0_8;
	setp.neu.f32 	%p2, %f3, 0f7F800000;
	@%p2 bra 	$L__BB0_3;
	mov.f32 	%f13, 0f00000000;
	mul.rn.f32 	%f27, %f1, %f13;
	mov.b32 	%r43, 0;
	bra.uni 	$L__BB0_8;
$L__BB0_3:
	mov.b32 	%r2, %f1;
	shl.b32 	%r20, %r2, 8;
	or.b32  	%r3, %r20, -2147483648;
	mov.b64 	%rd24, 0;
	mov.b32 	%r40, 0;
	mov.u64 	%rd22, __cudart_i2opi_f;
	mov.u64 	%rd23, %rd1;
$L__BB0_4:
	.pragma "nounroll";
	ld.global.nc.u32 	%r21, [%rd22];
	mad.wide.u32 	%rd16, %r21, %r3, %rd24;
	shr.u64 	%rd24, %rd16, 32;
	st.local.u32 	[%rd23], %rd16;
	add.s32 	%r40, %r40, 1;
	add.s64 	%rd23, %rd23, 4;
	add.s64 	%rd22, %rd22, 4;
	setp.ne.s32 	%p3, %r40, 6;
	@%p3 bra 	$L__BB0_4;
	shr.u32 	%r22, %r2, 23;
	st.local.u32 	[%rd1+24], %rd24;
	and.b32  	%r6, %r22, 31;
	and.b32  	%r23, %r22, 224;
	add.s32 	%r24, %r23, -128;
	shr.u32 	%r25, %r24, 5;
	mul.wide.u32 	%rd17, %r25, 4;
	sub.s64 	%rd9, %rd1, %rd17;
	ld.local.u32 	%r41, [%rd9+24];
	ld.local.u32 	%r42, [%rd9+20];
	setp.eq.s32 	%p4, %r6, 0;
	@%p4 bra 	$L__BB0_7;
	shf.l.wrap.b32 	%r41, %r42, %r41, %r6;
	ld.local.u32 	%r26, [%rd9+16];
	shf.l.wrap.b32 	%r42, %r26, %r42, %r6;
$L__BB0_7:
	shr.u32 	%r27, %r41, 30;
	shf.l.wrap.b32 	%r28, %r42, %r41, 2;
	shl.b32 	%r29, %r42, 2;
	shr.u32 	%r30, %r28, 31;
	add.s32 	%r31, %r30, %r27;
	neg.s32 	%r32, %r31;
	setp.lt.s32 	%p5, %r2, 0;
	selp.b32 	%r43, %r32, %r31, %p5;
	xor.b32  	%r33, %r28, %r2;
	shr.s32 	%r34, %r28, 31;
	xor.b32  	%r35, %r34, %r28;
	xor.b32  	%r36, %r34, %r29;
	cvt.u64.u32 	%rd18, %r35;
	shl.b64 	%rd19, %rd18, 32;
	cvt.u64.u32 	%rd20, %r36;
	or.b64  	%rd21, %rd19, %rd20;
	cvt.rn.f64.s64 	%fd1, %rd21;
	mul.f64 	%fd2, %fd1, 0d3BF921FB54442D19;
	cvt.rn.f32.f64 	%f11, %fd2;
	neg.f32 	%f12, %f11;
	setp.lt.s32 	%p6, %r33, 0;
	selp.f32 	%f27, %f12, %f11, %p6;
$L__BB0_8:
	mul.rn.f32 	%f14, %f27, %f27;
	and.b32  	%r38, %r43, 1;
	setp.eq.b32 	%p7, %r38, 1;
	selp.f32 	%f15, 0f3F800000, %f27, %p7;
	fma.rn.f32 	%f16, %f14, %f15, 0f00000000;
	fma.rn.f32 	%f17, %f14, 0f37CBAC00, 0fBAB607ED;
	selp.f32 	%f18, %f17, 0fB94D4153, %p7;
	selp.f32 	%f19, 0f3D2AAABB, 0f3C0885E4, %p7;
	fma.rn.f32 	%f20, %f18, %f14, %f19;
	selp.f32 	%f21, 0fBEFFFFFF, 0fBE2AAAA8, %p7;
	fma.rn.f32 	%f22, %f20, %f14, %f21;
	fma.rn.f32 	%f23, %f22, %f16, %f15;
	and.b32  	%r39, %r43, 2;
	setp.eq.s32 	%p8, %r39, 0;
	mov.f32 	%f24, 0f00000000;
	sub.f32 	%f25, %f24, %f23;
	selp.f32 	%f26, %f23, %f25, %p8;
	st.global.f32 	[%rd2], %f26;
	ret;

}


// ===== COMPILED SASS (sm_100) =====

	.target	sm_100

	.elftype	@"ET_EXEC"


//--------------------- .note.nv.tkinfo           --------------------------
	.section	.note.nv.tkinfo,"",@"SHT_NOTE"
	.sectionflags	@"SHF_NOTE_NV_TKINFO"
	.tkinfo
        /*0018*/ 	.word	0x00000002
        /*0030*/ 	.string	""
        /*0030*/ 	.string	"ptxas"
        /*0030*/ 	.string	"Cuda compilation tools, release 13.0, V13.0.88"
        /*0030*/ 	.string	"Build cuda_13.0.r13.0/compiler.36424714_0"
        /*0030*/ 	.string	"-arch sm_100 -m 64 "



//--------------------- .note.nv.cuinfo           --------------------------
	.section	.note.nv.cuinfo,"",@"SHT_NOTE"
	.sectionflags	@"SHF_NOTE_NV_CUINFO"
        /*0018*/ 	.short	0x0002
        /*001a*/ 	.short	0x0064
        /*001c*/ 	.short	0x0082
	.zero		2


//--------------------- .nv.info                  --------------------------
	.section	.nv.info,"",@"SHT_CUDA_INFO"
	.align	4


	//----- nvinfo : EIATTR_REGCOUNT
	.align		4
        /*0000*/ 	.byte	0x04, 0x2f
        /*0002*/ 	.short	(.L_2 - .L_1)
	.align		4
.L_1:
        /*0004*/ 	.word	index@(_Z3fooPf)
        /*0008*/ 	.word	0x00000013


	//----- nvinfo : EIATTR_FRAME_SIZE
	.align		4
.L_2:
        /*000c*/ 	.byte	0x04, 0x11
        /*000e*/ 	.short	(.L_4 - .L_3)
	.align		4
.L_3:
        /*0010*/ 	.word	index@(_Z3fooPf)
        /*0014*/ 	.word	0x00000000


	//----- nvinfo : EIATTR_MIN_STACK_SIZE
	.align		4
.L_4:
        /*0018*/ 	.byte	0x04, 0x12
        /*001a*/ 	.short	(.L_6 - .L_5)
	.align		4
.L_5:
        /*001c*/ 	.word	index@(_Z3fooPf)
        /*0020*/ 	.word	0x00000000
.L_6:


//--------------------- .nv.compat                --------------------------
	.section	.nv.compat,"",@"SHT_CUDA_COMPAT_INFO"
	.align	4
        /*0000*/ 	.byte	0x02, 0x09, 0x00, 0x00, 0x02, 0x02, 0x01, 0x00, 0x02, 0x05, 0x05, 0x00, 0x03, 0x07, 0x01, 0x01
        /*0010*/ 	.byte	0x02, 0x03, 0x00, 0x00, 0x02, 0x06, 0x01, 0x00, 0x04, 0x0b, 0x08, 0x00, 0x01, 0x00, 0x00, 0x00
        /*0020*/ 	.byte	0x00, 0x00, 0x00, 0x00


//--------------------- .nv.info._Z3fooPf         --------------------------
	.section	.nv.info._Z3fooPf,"",@"SHT_CUDA_INFO"
	.sectionflags	@""
	.align	4


	//----- nvinfo : EIATTR_CUDA_API_VERSION
	.align		4
        /*0000*/ 	.byte	0x04, 0x37
        /*0002*/ 	.short	(.L_8 - .L_7)
.L_7:
        /*0004*/ 	.word	0x00000082


	//----- nvinfo : EIATTR_KPARAM_INFO
	.align		4
.L_8:
        /*0008*/ 	.byte	0x04, 0x17
        /*000a*/ 	.short	(.L_10 - .L_9)
.L_9:
        /*000c*/ 	.word	0x00000000
        /*0010*/ 	.short	0x0000
        /*0012*/ 	.short	0x0000
        /*0014*/ 	.byte	0x00, 0xf5, 0x21, 0x00


	//----- nvinfo : EIATTR_SPARSE_MMA_MASK
	.align		4
.L_10:
        /*0018*/ 	.byte	0x03, 0x50
        /*001a*/ 	.short	0x0000


	//----- nvinfo : EIATTR_MAXREG_COUNT
	.align		4
        /*001c*/ 	.byte	0x03, 0x1b
        /*001e*/ 	.short	0x00ff


	//----- nvinfo : EIATTR_MERCURY_ISA_VERSION
	.align		4
        /*0020*/ 	.byte	0x03, 0x5f
        /*0022*/ 	.short	0x0101


	//----- nvinfo : EIATTR_VRC_CTA_INIT_COUNT
	.align		4
        /*0024*/ 	.byte	0x02, 0x4a
	.zero		1
	.zero		1


	//----- nvinfo : EIATTR_EXIT_INSTR_OFFSETS
	.align		4
        /*0028*/ 	.byte	0x04, 0x1c
        /*002a*/ 	.short	(.L_12 - .L_11)


	//   ....[0]....
.L_11:
        /*002c*/ 	.word	0x00000850


	//----- nvinfo : EIATTR_CRS_STACK_SIZE
	.align		4
.L_12:
        /*0030*/ 	.byte	0x04, 0x1e
        /*0032*/ 	.short	(.L_14 - .L_13)
.L_13:
        /*0034*/ 	.word	0x00000000


	//----- nvinfo : EIATTR_CBANK_PARAM_SIZE
	.align		4
.L_14:
        /*0038*/ 	.byte	0x03, 0x19
        /*003a*/ 	.short	0x0008


	//----- nvinfo : EIATTR_PARAM_CBANK
	.align		4
        /*003c*/ 	.byte	0x04, 0x0a
        /*003e*/ 	.short	(.L_16 - .L_15)
	.align		4
.L_15:
        /*0040*/ 	.word	index@(.nv.constant0._Z3fooPf)
        /*0044*/ 	.short	0x0380
        /*0046*/ 	.short	0x0008


	//----- nvinfo : EIATTR_SW_WAR
	.align		4
.L_16:
        /*0048*/ 	.byte	0x04, 0x36
        /*004a*/ 	.short	(.L_18 - .L_17)
.L_17:
        /*004c*/ 	.word	0x00000008
.L_18:


//--------------------- .nv.callgraph             --------------------------
	.section	.nv.callgraph,"",@"SHT_CUDA_CALLGRAPH"
	.align	4
	.sectionentsize	8
	.align		4
        /*0000*/ 	.word	0x00000000
	.align		4
        /*0004*/ 	.word	0xffffffff
	.align		4
        /*0008*/ 	.word	0x00000000
	.align		4
        /*000c*/ 	.word	0xfffffffe
	.align		4
        /*0010*/ 	.word	0x00000000
	.align		4
        /*0014*/ 	.word	0xfffffffd
	.align		4
        /*0018*/ 	.word	0x00000000
	.align		4
        /*001c*/ 	.word	0xfffffffc


//--------------------- .nv.constant4             --------------------------
	.section	.nv.constant4,"a",@progbits
	.align	8
	.align		8
.nv.constant4:
        /*0000*/ 	.dword	__cudart_i2opi_f


//--------------------- .text._Z3fooPf            --------------------------
	.section	.text._Z3fooPf,"ax",@progbits
	.align	128
        .global         _Z3fooPf
        .type           _Z3fooPf,@function
        .size           _Z3fooPf,(.L_x_6 - _Z3fooPf)
        .other          _Z3fooPf,@"STO_CUDA_ENTRY STV_DEFAULT"
_Z3fooPf:
.text._Z3fooPf:
[----:B------:R-:W-:Y:S01]  /*0000*/  LDC R1, c[0x0][0x37c] ;  /* 0x0000df00ff017b82 */ /* 0x000fe20000000800 */
[----:B------:R-:W0:Y:S07]  /*0010*/  S2R R5, SR_CTAID.X ;  /* 0x0000000000057919 */ /* 0x000e2e0000002500 */
[----:B------:R-:W1:Y:S01]  /*0020*/  LDC.64 R2, c[0x0][0x380] ;  /* 0x0000e000ff027b82 */ /* 0x000e620000000a00 */
[----:B------:R-:W0:Y:S01]  /*0030*/  LDCU UR4, c[0x0][0x360] ;  /* 0x00006c00ff0477ac */ /* 0x000e220008000800 */
[----:B------:R-:W0:Y:S01]  /*0040*/  S2R R0, SR_TID.X ;  /* 0x0000000000007919 */ /* 0x000e220000002100 */
[----:B------:R-:W2:Y:S01]  /*0050*/  LDCU.64 UR6, c[0x0][0x358] ;  /* 0x00006b00ff0677ac */ /* 0x000ea20008000a00 */
[----:B0-----:R-:W-:-:S04]  /*0060*/  IMAD R5, R5, UR4, R0 ;  /* 0x0000000405057c24 */ /* 0x001fc8000f8e0200 */
[----:B-1----:R-:W-:-:S05]  /*0070*/  IMAD.WIDE.U32 R2, R5, 0x4, R2 ;  /* 0x0000000405027825 */ /* 0x002fca00078e0002 */
[----:B--2---:R-:W2:Y:S01]  /*0080*/  LDG.E R0, desc[UR6][R2.64] ;  /* 0x0000000602007981 */ /* 0x004ea2000c1e1900 */
[----:B------:R-:W-:Y:S01]  /*0090*/  BSSY.RECONVERGENT B0, `(.L_x_0) ;  /* 0x0000069000007945 */ /* 0x000fe20003800200 */
[C---:B--2---:R-:W-:Y:S01]  /*00a0*/  FMUL R4, R0.reuse, 0.63661974668502807617 ;  /* 0x3f22f98300047820 */ /* 0x044fe20000400000 */
[----:B------:R-:W-:-:S03]  /*00b0*/  FSETP.GE.AND P0, PT, |R0|, 105615, PT ;  /* 0x47ce47800000780b */ /* 0x000fc60003f06200 */
[----:B------:R-:W0:Y:S02]  /*00c0*/  F2I.NTZ R8, R4 ;  /* 0x0000000400087305 */ /* 0x000e240000203100 */
[----:B0-----:R-:W-:-:S05]  /*00d0*/  I2FP.F32.S32 R5, R8 ;  /* 0x0000000800057245 */ /* 0x001fca0000201400 */
[----:B------:R-:W-:-:S04]  /*00e0*/  FFMA R6, R5, -1.5707962512969970703, R0 ;  /* 0xbfc90fda05067823 */ /* 0x000fc80000000000 */
[----:B------:R-:W-:-:S04]  /*00f0*/  FFMA R6, R5, -7.5497894158615963534e-08, R6 ;  /* 0xb3a2216805067823 */ /* 0x000fc80000000006 */
[----:B------:R-:W-:Y:S01]  /*0100*/  FFMA R6, R5, -5.3903029534742383927e-15, R6 ;  /* 0xa7c234c505067823 */ /* 0x000fe20000000006 */
[----:B------:R-:W-:Y:S06]  /*0110*/  @!P0 BRA `(.L_x_1) ;  /* 0x0000000400808947 */ /* 0x000fec0003800000 */
[----:B------:R-:W-:-:S13]  /*0120*/  FSETP.NEU.AND P0, PT, |R0|, +INF , PT ;  /* 0x7f8000000000780b */ /* 0x000fda0003f0d200 */
[----:B------:R-:W-:Y:S01]  /*0130*/  @!P0 FMUL R6, RZ, R0 ;  /* 0x00000000ff068220 */ /* 0x000fe20000400000 */
[----:B------:R-:W-:Y:S01]  /*0140*/  @!P0 IMAD.MOV.U32 R8, RZ, RZ, RZ ;  /* 0x000000ffff088224 */ /* 0x000fe200078e00ff */
[----:B------:R-:W-:Y:S06]  /*0150*/  @!P0 BRA `(.L_x_1) ;  /* 0x0000000400708947 */ /* 0x000fec0003800000 */
[----:B------:R-:W-:Y:S01]  /*0160*/  IMAD.SHL.U32 R5, R0, 0x100, RZ ;  /* 0x0000010000057824 */ /* 0x000fe200078e00ff */
[----:B------:R-:W0:Y:S01]  /*0170*/  LDCU.64 UR8, c[0x4][URZ] ;  /* 0x01000000ff0877ac */ /* 0x000e220008000a00 */
[----:B------:R-:W-:Y:S02]  /*0180*/  IMAD.MOV.U32 R4, RZ, RZ, RZ ;  /* 0x000000ffff047224 */ /* 0x000fe400078e00ff */
[----:B------:R-:W-:Y:S01]  /*0190*/  IMAD.MOV.U32 R16, RZ, RZ, RZ ;  /* 0x000000ffff107224 */ /* 0x000fe200078e00ff */
[----:B------:R-:W-:Y:S01]  /*01a0*/  LOP3.LUT R5, R5, 0x80000000, RZ, 0xfc, !PT ;  /* 0x8000000005057812 */ /* 0x000fe200078efcff */
[----:B------:R-:W-:Y:S01]  /*01b0*/  UMOV UR5, URZ ;  /* 0x000000ff00057c82 */ /* 0x000fe20008000000 */
[----:B------:R-:W-:-:S05]  /*01c0*/  UMOV UR4, URZ ;  /* 0x000000ff00047c82 */ /* 0x000fca0008000000 */
.L_x_2:
[----:B0-----:R-:W-:Y:S01]  /*01d0*/  IMAD.U32 R8, RZ, RZ, UR8 ;  /* 0x00000008ff087e24 */ /* 0x001fe2000f8e00ff */
[----:B------:R-:W-:-:S05]  /*01e0*/  MOV R9, UR9 ;  /* 0x0000000900097c02 */ /* 0x000fca0008000f00 */
[----:B------:R-:W2:Y:S01]  /*01f0*/  LDG.E.CONSTANT R6, desc[UR6][R8.64] ;  /* 0x0000000608067981 */ /* 0x000ea2000c1e9900 */
[----:B------:R-:W-:Y:S01]  /*0200*/  UIADD3 UR4, UPT, UPT, UR4, 0x1, URZ ;  /* 0x0000000104047890 */ /* 0x000fe2000fffe0ff */
[C---:B------:R-:W-:Y:S01]  /*0210*/  ISETP.EQ.AND P0, PT, R16.reuse, RZ, PT ;  /* 0x000000ff1000720c */ /* 0x040fe20003f02270 */
[----:B------:R-:W-:Y:S01]  /*0220*/  UIADD3 UR8, UP1, UPT, UR8, 0x4, URZ ;  /* 0x0000000408087890 */ /* 0x000fe2000ff3e0ff */
[C---:B------:R-:W-:Y:S01]  /*0230*/  ISETP.EQ.AND P1, PT, R16.reuse, 0x4, PT ;  /* 0x000000041000780c */ /* 0x040fe20003f22270 */
[----:B------:R-:W-:Y:S01]  /*0240*/  UISETP.NE.AND UP0, UPT, UR4, 0x6, UPT ;  /* 0x000000060400788c */ /* 0x000fe2000bf05270 */
[C---:B------:R-:W-:Y:S01]  /*0250*/  ISETP.EQ.AND P2, PT, R16.reuse, 0x8, PT ;  /* 0x000000081000780c */ /* 0x040fe20003f42270 */
[----:B------:R-:W-:Y:S01]  /*0260*/  UIADD3.X UR9, UPT, UPT, URZ, UR9, URZ, UP1, !UPT ;  /* 0x00000009ff097290 */ /* 0x000fe20008ffe4ff */
[C---:B------:R-:W-:Y:S02]  /*0270*/  ISETP.EQ.AND P3, PT, R16.reuse, 0xc, PT ;  /* 0x0000000c1000780c */ /* 0x040fe40003f62270 */
[----:B------:R-:W-:-:S02]  /*0280*/  ISETP.EQ.AND P4, PT, R16, 0x10, PT ;  /* 0x000000101000780c */ /* 0x000fc40003f82270 */
[C---:B------:R-:W-:Y:S01]  /*0290*/  ISETP.EQ.AND P5, PT, R16.reuse, 0x14, PT ;  /* 0x000000141000780c */ /* 0x040fe20003fa2270 */
[----:B------:R-:W-:Y:S02]  /*02a0*/  VIADD R16, R16, 0x4 ;  /* 0x0000000410107836 */ /* 0x000fe40000000000 */
[----:B--2---:R-:W-:-:S03]  /*02b0*/  IMAD.WIDE.U32 R6, R6, R5, RZ ;  /* 0x0000000506067225 */ /* 0x004fc600078e00ff */
[----:B------:R-:W-:-:S04]  /*02c0*/  IADD3 R6, P6, PT, R6, R4, RZ ;  /* 0x0000000406067210 */ /* 0x000fc80007fde0ff */
[----:B------:R-:W-:Y:S01]  /*02d0*/  IADD3.X R4, PT, PT, R7, UR5, RZ, P6, !PT ;  /* 0x0000000507047c10 */ /* 0x000fe2000b7fe4ff */
[--C-:B------:R-:W-:Y:S01]  /*02e0*/  @P0 IMAD.MOV.U32 R10, RZ, RZ, R6.reuse ;  /* 0x000000ffff0a0224 */ /* 0x100fe200078e0006 */
[----:B------:R-:W-:Y:S01]  /*02f0*/  @P4 MOV R14, R6 ;  /* 0x00000006000e4202 */ /* 0x000fe20000000f00 */
[--C-:B------:R-:W-:Y:S02]  /*0300*/  @P1 IMAD.MOV.U32 R11, RZ, RZ, R6.reuse ;  /* 0x000000ffff0b1224 */ /* 0x100fe400078e0006 */
[--C-:B------:R-:W-:Y:S02]  /*0310*/  @P2 IMAD.MOV.U32 R12, RZ, RZ, R6.reuse ;  /* 0x000000ffff0c2224 */ /* 0x100fe400078e0006 */
[--C-:B------:R-:W-:Y:S02]  /*0320*/  @P3 IMAD.MOV.U32 R13, RZ, RZ, R6.reuse ;  /* 0x000000ffff0d3224 */ /* 0x100fe400078e0006 */
[----:B------:R-:W-:Y:S01]  /*0330*/  @P5 IMAD.MOV.U32 R15, RZ, RZ, R6 ;  /* 0x000000ffff0f5224 */ /* 0x000fe200078e0006 */
[----:B------:R-:W-:Y:S06]  /*0340*/  BRA.U UP0, `(.L_x_2) ;  /* 0xfffffffd00a07547 */ /* 0x000fec000b83ffff */
[----:B------:R-:W-:Y:S01]  /*0350*/  SHF.R.U32.HI R5, RZ, 0x17, R0 ;  /* 0x00000017ff057819 */ /* 0x000fe20000011600 */
[----:B------:R-:W-:Y:S03]  /*0360*/  BSSY.RECONVERGENT B1, `(.L_x_3) ;  /* 0x0000029000017945 */ /* 0x000fe60003800200 */
[C---:B------:R-:W-:Y:S02]  /*0370*/  LOP3.LUT R6, R5.reuse, 0xe0, RZ, 0xc0, !PT ;  /* 0x000000e005067812 */ /* 0x040fe400078ec0ff */
[----:B------:R-:W-:-:S03]  /*0380*/  LOP3.LUT P6, RZ, R5, 0x1f, RZ, 0xc0, !PT ;  /* 0x0000001f05ff7812 */ /* 0x000fc600078cc0ff */
[----:B------:R-:W-:-:S05]  /*0390*/  VIADD R6, R6, 0xffffff80 ;  /* 0xffffff8006067836 */ /* 0x000fca0000000000 */
[----:B------:R-:W-:-:S05]  /*03a0*/  SHF.R.U32.HI R6, RZ, 0x5, R6 ;  /* 0x00000005ff067819 */ /* 0x000fca0000011606 */
[----:B------:R-:W-:-:S05]  /*03b0*/  IMAD.U32 R9, R6, -0x4, RZ ;  /* 0xfffffffc06097824 */ /* 0x000fca00078e00ff */
[C---:B------:R-:W-:Y:S02]  /*03c0*/  ISETP.EQ.AND P3, PT, R9.reuse, -0x18, PT ;  /* 0xffffffe80900780c */ /* 0x040fe40003f62270 */
[C---:B------:R-:W-:Y:S02]  /*03d0*/  ISETP.EQ.AND P4, PT, R9.reuse, -0x14, PT ;  /* 0xffffffec0900780c */ /* 0x040fe40003f82270 */
[C---:B------:R-:W-:Y:S02]  /*03e0*/  ISETP.EQ.AND P2, PT, R9.reuse, -0x10, PT ;  /* 0xfffffff00900780c */ /* 0x040fe40003f42270 */
[C---:B------:R-:W-:Y:S02]  /*03f0*/  ISETP.EQ.AND P1, PT, R9.reuse, -0xc, PT ;  /* 0xfffffff40900780c */ /* 0x040fe40003f22270 */
[C---:B------:R-:W-:Y:S02]  /*0400*/  ISETP.EQ.AND P0, PT, R9.reuse, -0x8, PT ;  /* 0xfffffff80900780c */ /* 0x040fe40003f02270 */
[----:B------:R-:W-:-:S03]  /*0410*/  ISETP.EQ.AND P5, PT, R9, RZ, PT ;  /* 0x000000ff0900720c */ /* 0x000fc60003fa2270 */
[----:B------:R-:W-:Y:S02]  /*0420*/  @P3 MOV R6, R10 ;  /* 0x0000000a00063202 */ /* 0x000fe40000000f00 */
[C---:B------:R-:W-:Y:S01]  /*0430*/  ISETP.EQ.AND P3, PT, R9.reuse, -0x4, PT ;  /* 0xfffffffc0900780c */ /* 0x040fe20003f62270 */
[----:B------:R-:W-:Y:S02]  /*0440*/  @P4 IMAD.MOV.U32 R7, RZ, RZ, R10 ;  /* 0x000000ffff074224 */ /* 0x000fe400078e000a */
[----:B------:R-:W-:Y:S01]  /*0450*/  @P4 IMAD.MOV.U32 R6, RZ, RZ, R11 ;  /* 0x000000ffff064224 */ /* 0x000fe200078e000b */
[----:B------:R-:W-:Y:S01]  /*0460*/  ISETP.EQ.AND P4, PT, R9, 0x4, PT ;  /* 0x000000040900780c */ /* 0x000fe20003f82270 */
[----:B------:R-:W-:Y:S02]  /*0470*/  @P2 IMAD.MOV.U32 R6, RZ, RZ, R12 ;  /* 0x000000ffff062224 */ /* 0x000fe400078e000c */
[----:B------:R-:W-:Y:S02]  /*0480*/  @P1 IMAD.MOV.U32 R6, RZ, RZ, R13 ;  /* 0x000000ffff061224 */ /* 0x000fe400078e000d */
[----:B------:R-:W-:-:S02]  /*0490*/  @P0 IMAD.MOV.U32 R6, RZ, RZ, R14 ;  /* 0x000000ffff060224 */ /* 0x000fc400078e000e */
[----:B------:R-:W-:Y:S01]  /*04a0*/  @P2 IMAD.MOV.U32 R7, RZ, RZ, R11 ;  /* 0x000000ffff072224 */ /* 0x000fe200078e000b */
[----:B------:R-:W-:Y:S01]  /*04b0*/  @P1 MOV R7, R12 ;  /* 0x0000000c00071202 */ /* 0x000fe20000000f00 */
[----:B------:R-:W-:Y:S01]  /*04c0*/  @P0 IMAD.MOV.U32 R7, RZ, RZ, R13 ;  /* 0x000000ffff070224 */ /* 0x000fe200078e000d */
[----:B------:R-:W-:Y:S01]  /*04d0*/  @P3 MOV R6, R15 ;  /* 0x0000000f00063202 */ /* 0x000fe20000000f00 */
[----:B------:R-:W-:Y:S02]  /*04e0*/  @P5 IMAD.MOV.U32 R6, RZ, RZ, R4 ;  /* 0x000000ffff065224 */ /* 0x000fe400078e0004 */
[----:B------:R-:W-:Y:S02]  /*04f0*/  @P3 IMAD.MOV.U32 R7, RZ, RZ, R14 ;  /* 0x000000ffff073224 */ /* 0x000fe400078e000e */
[----:B------:R-:W-:Y:S02]  /*0500*/  @P5 IMAD.MOV.U32 R7, RZ, RZ, R15 ;  /* 0x000000ffff075224 */ /* 0x000fe400078e000f */
[----:B------:R-:W-:-:S02]  /*0510*/  @P4 IMAD.MOV.U32 R7, RZ, RZ, R4 ;  /* 0x000000ffff074224 */ /* 0x000fc400078e0004 */
[----:B------:R-:W-:Y:S01]  /*0520*/  IMAD.MOV.U32 R8, RZ, RZ, R6 ;  /* 0x000000ffff087224 */ /* 0x000fe200078e0006 */
[----:B------:R-:W-:Y:S06]  /*0530*/  @!P6 BRA `(.L_x_4) ;  /* 0x00000000002ce947 */ /* 0x000fec0003800000 */
[----:B------:R-:W-:Y:S01]  /*0540*/  @P2 MOV R6, R10 ;  /* 0x0000000a00062202 */ /* 0x000fe20000000f00 */
[----:B------:R-:W-:Y:S01]  /*0550*/  @P1 IMAD.MOV.U32 R6, RZ, RZ, R11 ;  /* 0x000000ffff061224 */ /* 0x000fe200078e000b */
[----:B------:R-:W-:Y:S01]  /*0560*/  LOP3.LUT R5, R5, 0x1f, RZ, 0xc0, !PT ;  /* 0x0000001f05057812 */ /* 0x000fe200078ec0ff */
[----:B------:R-:W-:Y:S01]  /*0570*/  @P0 IMAD.MOV.U32 R6, RZ, RZ, R12 ;  /* 0x000000ffff060224 */ /* 0x000fe200078e000c */
[----:B------:R-:W-:Y:S01]  /*0580*/  ISETP.EQ.AND P0, PT, R9, 0x8, PT ;  /* 0x000000080900780c */ /* 0x000fe20003f02270 */
[----:B------:R-:W-:Y:S01]  /*0590*/  @P3 IMAD.MOV.U32 R6, RZ, RZ, R13 ;  /* 0x000000ffff063224 */ /* 0x000fe200078e000d */
[----:B------:R-:W-:Y:S01]  /*05a0*/  SHF.L.W.U32.HI R8, R7, R5, R8 ;  /* 0x0000000507087219 */ /* 0x000fe20000010e08 */
[----:B------:R-:W-:Y:S01]  /*05b0*/  @P5 IMAD.MOV.U32 R6, RZ, RZ, R14 ;  /* 0x000000ffff065224 */ /* 0x000fe200078e000e */
[----:B------:R-:W-:-:S09]  /*05c0*/  @P4 MOV R6, R15 ;  /* 0x0000000f00064202 */ /* 0x000fd20000000f00 */
[----:B------:R-:W-:-:S05]  /*05d0*/  @P0 IMAD.MOV.U32 R6, RZ, RZ, R4 ;  /* 0x000000ffff060224 */ /* 0x000fca00078e0004 */
[----:B------:R-:W-:-:S07]  /*05e0*/  SHF.L.W.U32.HI R7, R6, R5, R7 ;  /* 0x0000000506077219 */ /* 0x000fce0000010e07 */
.L_x_4:
[----:B------:R-:W-:Y:S05]  /*05f0*/  BSYNC.RECONVERGENT B1 ;  /* 0x0000000000017941 */ /* 0x000fea0003800200 */
.L_x_3:
[C---:B------:R-:W-:Y:S01]  /*0600*/  SHF.L.W.U32.HI R9, R7.reuse, 0x2, R8 ;  /* 0x0000000207097819 */ /* 0x040fe20000010e08 */
[----:B------:R-:W-:Y:S01]  /*0610*/  IMAD.SHL.U32 R7, R7, 0x4, RZ ;  /* 0x0000000407077824 */ /* 0x000fe200078e00ff */
[----:B------:R-:W-:Y:S01]  /*0620*/  UMOV UR4, 0x54442d19 ;  /* 0x54442d1900047882 */ /* 0x000fe20000000000 */
[----:B------:R-:W-:Y:S01]  /*0630*/  UMOV UR5, 0x3bf921fb ;  /* 0x3bf921fb00057882 */ /* 0x000fe20000000000 */
[----:B------:R-:W-:Y:S02]  /*0640*/  SHF.R.S32.HI R4, RZ, 0x1f, R9 ;  /* 0x0000001fff047819 */ /* 0x000fe40000011409 */
[----:B------:R-:W-:Y:S02]  /*0650*/  ISETP.GE.AND P0, PT, R0, RZ, PT ;  /* 0x000000ff0000720c */ /* 0x000fe40003f06270 */
[C---:B------:R-:W-:Y:S02]  /*0660*/  LOP3.LUT R6, R4.reuse, R7, RZ, 0x3c, !PT ;  /* 0x0000000704067212 */ /* 0x040fe400078e3cff */
[----:B------:R-:W-:-:S02]  /*0670*/  LOP3.LUT R7, R4, R9, RZ, 0x3c, !PT ;  /* 0x0000000904077212 */ /* 0x000fc400078e3cff */
[----:B------:R-:W-:Y:S02]  /*0680*/  SHF.R.U32.HI R8, RZ, 0x1e, R8 ;  /* 0x0000001eff087819 */ /* 0x000fe40000011608 */
[----:B------:R-:W0:Y:S01]  /*0690*/  I2F.F64.S64 R4, R6 ;  /* 0x0000000600047312 */ /* 0x000e220000301c00 */
[C---:B------:R-:W-:Y:S02]  /*06a0*/  LOP3.LUT R0, R9.reuse, R0, RZ, 0x3c, !PT ;  /* 0x0000000009007212 */ /* 0x040fe400078e3cff */
[----:B------:R-:W-:Y:S02]  /*06b0*/  LEA.HI R8, R9, R8, RZ, 0x1 ;  /* 0x0000000809087211 */ /* 0x000fe400078f08ff */
[----:B------:R-:W-:-:S03]  /*06c0*/  ISETP.GE.AND P1, PT, R0, RZ, PT ;  /* 0x000000ff0000720c */ /* 0x000fc60003f26270 */
[----:B------:R-:W-:-:S04]  /*06d0*/  IMAD.MOV R0, RZ, RZ, -R8 ;  /* 0x000000ffff007224 */ /* 0x000fc800078e0a08 */
[----:B------:R-:W-:Y:S01]  /*06e0*/  @!P0 IMAD.MOV.U32 R8, RZ, RZ, R0 ;  /* 0x000000ffff088224 */ /* 0x000fe200078e0000 */
[----:B0-----:R-:W-:-:S10]  /*06f0*/  DMUL R4, R4, UR4 ;  /* 0x0000000404047c28 */ /* 0x001fd40008000000 */
[----:B------:R-:W0:Y:S02]  /*0700*/  F2F.F32.F64 R4, R4 ;  /* 0x0000000400047310 */ /* 0x000e240000301000 */
[----:B0-----:R-:W-:-:S07]  /*0710*/  FSEL R6, -R4, R4, !P1 ;  /* 0x0000000404067208 */ /* 0x001fce0004800100 */
.L_x_1:
[----:B------:R-:W-:Y:S05]  /*0720*/  BSYNC.RECONVERGENT B0 ;  /* 0x0000000000007941 */ /* 0x000fea0003800200 */
.L_x_0:
[----:B------:R-:W-:Y:S01]  /*0730*/  MOV R0, 0x37cbac00 ;  /* 0x37cbac0000007802 */ /* 0x000fe20000000f00 */
[----:B------:R-:W-:Y:S01]  /*0740*/  FMUL R5, R6, R6 ;  /* 0x0000000606057220 */ /* 0x000fe20000400000 */
[C---:B------:R-:W-:Y:S01]  /*0750*/  LOP3.LUT R4, R8.reuse, 0x1, RZ, 0xc0, !PT ;  /* 0x0000000108047812 */ /* 0x040fe200078ec0ff */
[----:B------:R-:W-:Y:S01]  /*0760*/  IMAD.MOV.U32 R10, RZ, RZ, 0x3d2aaabb ;  /* 0x3d2aaabbff0a7424 */ /* 0x000fe200078e00ff */
[----:B------:R-:W-:Y:S01]  /*0770*/  LOP3.LUT P1, RZ, R8, 0x2, RZ, 0xc0, !PT ;  /* 0x0000000208ff7812 */ /* 0x000fe2000782c0ff */
[----:B------:R-:W-:Y:S01]  /*0780*/  FFMA R0, R5, R0, -0.0013887860113754868507 ;  /* 0xbab607ed05007423 */ /* 0x000fe20000000000 */
[----:B------:R-:W-:Y:S01]  /*0790*/  ISETP.NE.U32.AND P0, PT, R4, 0x1, PT ;  /* 0x000000010400780c */ /* 0x000fe20003f05070 */
[----:B------:R-:W-:-:S03]  /*07a0*/  IMAD.MOV.U32 R9, RZ, RZ, 0x3effffff ;  /* 0x3effffffff097424 */ /* 0x000fc600078e00ff */
[----:B------:R-:W-:Y:S02]  /*07b0*/  FSEL R4, R0, -0.00019574658654164522886, !P0 ;  /* 0xb94d415300047808 */ /* 0x000fe40004000000 */
[----:B------:R-:W-:Y:S02]  /*07c0*/  FSEL R10, R10, 0.0083327032625675201416, !P0 ;  /* 0x3c0885e40a0a7808 */ /* 0x000fe40004000000 */
[----:B------:R-:W-:Y:S02]  /*07d0*/  FSEL R0, R6, 1, P0 ;  /* 0x3f80000006007808 */ /* 0x000fe40000000000 */
[----:B------:R-:W-:Y:S01]  /*07e0*/  FSEL R9, -R9, -0.16666662693023681641, !P0 ;  /* 0xbe2aaaa809097808 */ /* 0x000fe20004000100 */
[C---:B------:R-:W-:Y:S02]  /*07f0*/  FFMA R4, R5.reuse, R4, R10 ;  /* 0x0000000405047223 */ /* 0x040fe4000000000a */
[C---:B------:R-:W-:Y:S02]  /*0800*/  FFMA R7, R5.reuse, R0, RZ ;  /* 0x0000000005077223 */ /* 0x040fe400000000ff */
[----:B------:R-:W-:-:S04]  /*0810*/  FFMA R4, R5, R4, R9 ;  /* 0x0000000405047223 */ /* 0x000fc80000000009 */
[----:B------:R-:W-:-:S04]  /*0820*/  FFMA R7, R7, R4, R0 ;  /* 0x0000000407077223 */ /* 0x000fc80000000000 */
[----:B------:R-:W-:-:S05]  /*0830*/  @P1 FADD R7, RZ, -R7 ;  /* 0x80000007ff071221 */ /* 0x000fca0000000000 */
[----:B------:R-:W-:Y:S01]  /*0840*/  STG.E desc[UR6][R2.64], R7 ;  /* 0x0000000702007986 */ /* 0x000fe2000c101906 */
[----:B------:R-:W-:Y:S05]  /*0850*/  EXIT ;  /* 0x000000000000794d */ /* 0x000fea0003800000 */
.L_x_5:
[----:B------:R-:W-:-:S00]  /*0860*/  BRA `(.L_x_5) ;  /* 0xfffffffc00fc7947 */ /* 0x000fc0000383ffff */
[----:B------:R-:W-:-:S00]  /*0870*/  NOP ;  /* 0x0000000000007918 */ /* 0x000fc00000000000 */
        /* <DEDUP_REMOVED lines=8> */
.L_x_6:


//--------------------- .nv.global.init           --------------------------
	.section	.nv.global.init,"aw",@progbits
	.align	4
.nv.global.init:
	.type		__cudart_i2opi_f,@object
	.size		__cudart_i2opi_f,(.L_0 - __cudart_i2opi_f)
__cudart_i2opi_f:
        /*0000*/ 	.byte	0x41, 0x90, 0x43, 0x3c, 0x99, 0x95, 0x62, 0xdb, 0xc0, 0xdd, 0x34, 0xf5, 0xd1, 0x57, 0x27, 0xfc
        /*0010*/ 	.byte	0x29, 0x15, 0x44, 0x4e, 0x6e, 0x83, 0xf9, 0xa2
.L_0:


//--------------------- .nv.shared.reserved.0     --------------------------
	.section	.nv.shared.reserved.0,"aw",@nobits
	.weak		__nv_reservedSMEM_offset_0_alias
	.size		__nv_reservedSMEM_offset_0_alias, 0, 64
	.other		__nv_reservedSMEM_offset_0_alias,@"STO_CUDA_RESERVED_SHARED STV_DEFAULT"
__nv_reservedSMEM_offset_0_alias:
	.zero		0
	.zero		64


//--------------------- .nv.constant0._Z3fooPf    --------------------------
	.section	.nv.constant0._Z3fooPf,"a",@progbits
	.sectionflags	@""
	.align	4
.nv.constant0._Z3fooPf:
	.zero		904


//--------------------- SYMBOLS --------------------------

	.type		.nv.reservedSmem.offset0,@object
	.size		.nv.reservedSmem.offset0,0x4
